	.headerflags	@"EF_CUDA_TEXMODE_UNIFIED EF_CUDA_64BIT_ADDRESS EF_CUDA_ACCELERATORS EF_CUDA_SM90 EF_CUDA_VIRTUAL_SM(EF_CUDA_SM90)"
	.elftype	@"ET_EXEC"


//--------------------- .nv.info                  --------------------------
	.section	.nv.info,"",@"SHT_CUDA_INFO"
	.align	4


	//----- nvinfo : EIATTR_REGCOUNT
	.align		4
        /*0000*/ 	.byte	0x04, 0x2f
        /*0002*/ 	.short	(.L_3 - .L_2)
	.align		4
.L_2:
        /*0004*/ 	.word	index@(triton_poi_fused__native_batch_norm_legit_no_training_convolution_relu_17)
        /*0008*/ 	.word	0x00000020


	//----- nvinfo : EIATTR_MIN_STACK_SIZE
	.align		4
.L_3:
        /*000c*/ 	.byte	0x04, 0x12
        /*000e*/ 	.short	(.L_5 - .L_4)
	.align		4
.L_4:
        /*0010*/ 	.word	index@(triton_poi_fused__native_batch_norm_legit_no_training_convolution_relu_17)
        /*0014*/ 	.word	0x00000000


	//----- nvinfo : EIATTR_FRAME_SIZE
	.align		4
.L_5:
        /*0018*/ 	.byte	0x04, 0x11
        /*001a*/ 	.short	(.L_7 - .L_6)
	.align		4
.L_6:
        /*001c*/ 	.word	index@(triton_poi_fused__native_batch_norm_legit_no_training_convolution_relu_17)
        /*0020*/ 	.word	0x00000000


	//----- nvinfo : EIATTR_MIN_STACK_SIZE
	.align		4
.L_7:
        /*0024*/ 	.byte	0x04, 0x12
        /*0026*/ 	.short	(.L_9 - .L_8)
	.align		4
.L_8:
        /*0028*/ 	.word	index@(triton_poi_fused__native_batch_norm_legit_no_training_convolution_relu_17)
        /*002c*/ 	.word	0x00000000
.L_9:


//--------------------- .nv.info.triton_poi_fused__native_batch_norm_legit_no_training_convolution_relu_17 --------------------------
	.section	.nv.info.triton_poi_fused__native_batch_norm_legit_no_training_convolution_relu_17,"",@"SHT_CUDA_INFO"
	.sectionflags	@""
	.align	4


	//----- nvinfo : EIATTR_CUDA_API_VERSION
	.align		4
        /*0000*/ 	.byte	0x04, 0x37
        /*0002*/ 	.short	(.L_11 - .L_10)
.L_10:
        /*0004*/ 	.word	0x0000007c


	//----- nvinfo : EIATTR_KPARAM_INFO
	.align		4
.L_11:
        /*0008*/ 	.byte	0x04, 0x17
        /*000a*/ 	.short	(.L_13 - .L_12)
.L_12:
        /*000c*/ 	.word	0x00000000
        /*0010*/ 	.short	0x0007
        /*0012*/ 	.short	0x0038
        /*0014*/ 	.byte	0x00, 0xf0, 0x11, 0x00


	//----- nvinfo : EIATTR_KPARAM_INFO
	.align		4
.L_13:
        /*0018*/ 	.byte	0x04, 0x17
        /*001a*/ 	.short	(.L_15 - .L_14)
.L_14:
        /*001c*/ 	.word	0x00000000
        /*0020*/ 	.short	0x0006
        /*0022*/ 	.short	0x0030
        /*0024*/ 	.byte	0x00, 0xf4, 0x21, 0x00


	//----- nvinfo : EIATTR_KPARAM_INFO
	.align		4
.L_15:
        /*0028*/ 	.byte	0x04, 0x17
        /*002a*/ 	.short	(.L_17 - .L_16)
.L_16:
        /*002c*/ 	.word	0x00000000
        /*0030*/ 	.short	0x0005
        /*0032*/ 	.short	0x0028
        /*0034*/ 	.byte	0x00, 0xf4, 0x21, 0x00


	//----- nvinfo : EIATTR_KPARAM_INFO
	.align		4
.L_17:
        /*0038*/ 	.byte	0x04, 0x17
        /*003a*/ 	.short	(.L_19 - .L_18)
.L_18:
        /*003c*/ 	.word	0x00000000
        /*0040*/ 	.short	0x0004
        /*0042*/ 	.short	0x0020
        /*0044*/ 	.byte	0x00, 0xf4, 0x21, 0x00


	//----- nvinfo : EIATTR_KPARAM_INFO
	.align		4
.L_19:
        /*0048*/ 	.byte	0x04, 0x17
        /*004a*/ 	.short	(.L_21 - .L_20)
.L_20:
        /*004c*/ 	.word	0x00000000
        /*0050*/ 	.short	0x0003
        /*0052*/ 	.short	0x0018
        /*0054*/ 	.byte	0x00, 0xf4, 0x21, 0x00


	//----- nvinfo : EIATTR_KPARAM_INFO
	.align		4
.L_21:
        /*0058*/ 	.byte	0x04, 0x17
        /*005a*/ 	.short	(.L_23 - .L_22)
.L_22:
        /*005c*/ 	.word	0x00000000
        /*0060*/ 	.short	0x0002
        /*0062*/ 	.short	0x0010
        /*0064*/ 	.byte	0x00, 0xf4, 0x21, 0x00


	//----- nvinfo : EIATTR_KPARAM_INFO
	.align		4
.L_23:
        /*0068*/ 	.byte	0x04, 0x17
        /*006a*/ 	.short	(.L_25 - .L_24)
.L_24:
        /*006c*/ 	.word	0x00000000
        /*0070*/ 	.short	0x0001
        /*0072*/ 	.short	0x0008
        /*0074*/ 	.byte	0x00, 0xf4, 0x21, 0x00


	//----- nvinfo : EIATTR_KPARAM_INFO
	.align		4
.L_25:
        /*0078*/ 	.byte	0x04, 0x17
        /*007a*/ 	.short	(.L_27 - .L_26)
.L_26:
        /*007c*/ 	.word	0x00000000
        /*0080*/ 	.short	0x0000
        /*0082*/ 	.short	0x0000
        /*0084*/ 	.byte	0x00, 0xf4, 0x21, 0x00


	//----- nvinfo : EIATTR_SPARSE_MMA_MASK
	.align		4
.L_27:
        /*0088*/ 	.byte	0x03, 0x50
        /*008a*/ 	.short	0x0000


	//----- nvinfo : EIATTR_MAXREG_COUNT
	.align		4
        /*008c*/ 	.byte	0x03, 0x1b
        /*008e*/ 	.short	0x00ff


	//----- nvinfo : EIATTR_EXIT_INSTR_OFFSETS
	.align		4
        /*0090*/ 	.byte	0x04, 0x1c
        /*0092*/ 	.short	(.L_29 - .L_28)


	//   ....[0]....
.L_28:
        /*0094*/ 	.word	0x000007d0


	//----- nvinfo : EIATTR_REQNTID
	.align		4
.L_29:
        /*0098*/ 	.byte	0x04, 0x10
        /*009a*/ 	.short	(.L_31 - .L_30)
.L_30:
        /*009c*/ 	.word	0x00000080
        /*00a0*/ 	.word	0x00000001
        /*00a4*/ 	.word	0x00000001


	//----- nvinfo : EIATTR_CBANK_PARAM_SIZE
	.align		4
.L_31:
        /*00a8*/ 	.byte	0x03, 0x19
        /*00aa*/ 	.short	0x003c


	//----- nvinfo : EIATTR_PARAM_CBANK
	.align		4
        /*00ac*/ 	.byte	0x04, 0x0a
        /*00ae*/ 	.short	(.L_33 - .L_32)
	.align		4
.L_32:
        /*00b0*/ 	.word	index@(.nv.constant0.triton_poi_fused__native_batch_norm_legit_no_training_convolution_relu_17)
        /*00b4*/ 	.short	0x0210
        /*00b6*/ 	.short	0x003c


	//----- nvinfo : EIATTR_SW_WAR
	.align		4
.L_33:
        /*00b8*/ 	.byte	0x04, 0x36
        /*00ba*/ 	.short	(.L_35 - .L_34)
.L_34:
        /*00bc*/ 	.word	0x00000008
.L_35:


//--------------------- .nv.callgraph             --------------------------
	.section	.nv.callgraph,"",@"SHT_CUDA_CALLGRAPH"
	.align	4
	.sectionentsize	8
	.align		4
        /*0000*/ 	.word	0x00000000
	.align		4
        /*0004*/ 	.word	0xffffffff
	.align		4
        /*0008*/ 	.word	0x00000000
	.align		4
        /*000c*/ 	.word	0xfffffffe
	.align		4
        /*0010*/ 	.word	0x00000000
	.align		4
        /*0014*/ 	.word	0xfffffffd
	.align		4
        /*0018*/ 	.word	0x00000000
	.align		4
        /*001c*/ 	.word	0xfffffffc


//--------------------- .nv.constant4             --------------------------
	.section	.nv.constant4,"a",@progbits
	.align	8
	.align		8
.nv.constant4:
        /*0000*/ 	.dword	_$_str
	.align		8
        /*0008*/ 	.dword	_$_str_$_2


//--------------------- .text.triton_poi_fused__native_batch_norm_legit_no_training_convolution_relu_17 --------------------------
	.section	.text.triton_poi_fused__native_batch_norm_legit_no_training_convolution_relu_17,"ax",@progbits
	.align	128
        .global         triton_poi_fused__native_batch_norm_legit_no_training_convolution_relu_17
        .type           triton_poi_fused__native_batch_norm_legit_no_training_convolution_relu_17,@function
        .size           triton_poi_fused__native_batch_norm_legit_no_training_convolution_relu_17,(.L_x_1 - triton_poi_fused__native_batch_norm_legit_no_training_convolution_relu_17)
        .other          triton_poi_fused__native_batch_norm_legit_no_training_convolution_relu_17,@"STO_CUDA_ENTRY STV_DEFAULT"
triton_poi_fused__native_batch_norm_legit_no_training_convolution_relu_17:
.text.triton_poi_fused__native_batch_norm_legit_no_training_convolution_relu_17:
[----:B------:R-:W-:Y:S01]  /*0000*/  LDC R1, c[0x0][0x28] ;  /* 0x00000a00ff017b82 */ /* 0x000fe20000000800 */
[----:B------:R-:W1:Y:S01]  /*0010*/  S2R R0, SR_TID.X ;  /* 0x0000000000007919 */ /* 0x000e620000002100 */
[----:B------:R-:W-:-:S06]  /*0020*/  ULDC.64 UR4, c[0x0][0x208] ;  /* 0x0000820000047ab9 */ /* 0x000fcc0000000a00 */
[----:B------:R-:W2:Y:S01]  /*0030*/  LDC.64 R28, c[0x0][0x218] ;  /* 0x00008600ff1c7b82 */ /* 0x000ea20000000a00 */
[----:B------:R-:W3:Y:S07]  /*0040*/  S2R R5, SR_CTAID.X ;  /* 0x0000000000057919 */ /* 0x000eee0000002500 */
[----:B------:R-:W4:Y:S08]  /*0050*/  LDC.64 R26, c[0x0][0x220] ;  /* 0x00008800ff1a7b82 */ /* 0x000f300000000a00 */
[----:B------:R-:W5:Y:S01]  /*0060*/  LDC.64 R22, c[0x0][0x230] ;  /* 0x00008c00ff167b82 */ /* 0x000f620000000a00 */
[----:B-1----:R-:W-:-:S02]  /*0070*/  SHF.L.U32 R0, R0, 0x2, RZ ;  /* 0x0000000200007819 */ /* 0x002fc400000006ff */
[----:B---3--:R-:W-:Y:S02]  /*0080*/  SHF.R.S32.HI R3, RZ, 0x15, R5 ;  /* 0x00000015ff037819 */ /* 0x008fe40000011405 */
[----:B------:R-:W-:Y:S02]  /*0090*/  LOP3.LUT R0, R0, 0x1fc, RZ, 0xc0, !PT ;  /* 0x000001fc00007812 */ /* 0x000fe400078ec0ff */
[----:B------:R-:W-:Y:S02]  /*00a0*/  SGXT R3, R3, 0x1 ;  /* 0x000000010303781a */ /* 0x000fe40000000200 */
[----:B------:R-:W-:Y:S02]  /*00b0*/  LEA R0, R5, R0, 0xa ;  /* 0x0000000005007211 */ /* 0x000fe400078e50ff */
[----:B------:R-:W1:Y:S02]  /*00c0*/  LDC.64 R4, c[0x0][0x228] ;  /* 0x00008a00ff047b82 */ /* 0x000e640000000a00 */
[----:B------:R-:W-:-:S04]  /*00d0*/  LEA.HI R3, R3, R0, RZ, 0x6 ;  /* 0x0000000003037211 */ /* 0x000fc800078f30ff */
[--C-:B------:R-:W-:Y:S02]  /*00e0*/  SHF.R.S32.HI R9, RZ, 0x6, R3.reuse ;  /* 0x00000006ff097819 */ /* 0x100fe40000011403 */
[----:B------:R-:W-:Y:S02]  /*00f0*/  SHF.R.S32.HI R2, RZ, 0x1f, R3 ;  /* 0x0000001fff027819 */ /* 0x000fe40000011403 */
[----:B------:R-:W-:Y:S02]  /*0100*/  IADD3 R3, R3, 0x200, RZ ;  /* 0x0000020003037810 */ /* 0x000fe40007ffe0ff */
[----:B------:R-:W-:Y:S02]  /*0110*/  LEA.HI R6, R2, R9, RZ, 0x9 ;  /* 0x0000000902067211 */ /* 0x000fe400078f48ff */
[--C-:B------:R-:W-:Y:S02]  /*0120*/  SHF.R.S32.HI R2, RZ, 0x6, R3.reuse ;  /* 0x00000006ff027819 */ /* 0x100fe40000011403 */
[----:B------:R-:W-:-:S02]  /*0130*/  SHF.R.S32.HI R3, RZ, 0x1f, R3 ;  /* 0x0000001fff037819 */ /* 0x000fc40000011403 */
[----:B------:R-:W-:Y:S02]  /*0140*/  LOP3.LUT R6, R6, 0xfffffe00, RZ, 0xc0, !PT ;  /* 0xfffffe0006067812 */ /* 0x000fe400078ec0ff */
[----:B------:R-:W-:Y:S02]  /*0150*/  LEA.HI R3, R3, R2, RZ, 0x9 ;  /* 0x0000000203037211 */ /* 0x000fe400078f48ff */
[----:B------:R-:W-:Y:S02]  /*0160*/  IADD3 R9, R9, -R6, RZ ;  /* 0x8000000609097210 */ /* 0x000fe40007ffe0ff */
[----:B------:R-:W-:Y:S01]  /*0170*/  LOP3.LUT R3, R3, 0xfffffe00, RZ, 0xc0, !PT ;  /* 0xfffffe0003037812 */ /* 0x000fe200078ec0ff */
[----:B------:R-:W3:Y:S02]  /*0180*/  LDC.64 R6, c[0x0][0x210] ;  /* 0x00008400ff067b82 */ /* 0x000ee40000000a00 */
[----:B-1----:R-:W-:Y:S01]  /*0190*/  IMAD.WIDE R12, R9, 0x4, R4 ;  /* 0x00000004090c7825 */ /* 0x002fe200078e0204 */
[----:B------:R-:W-:-:S04]  /*01a0*/  IADD3 R3, R2, -R3, RZ ;  /* 0x8000000302037210 */ /* 0x000fc80007ffe0ff */
[----:B------:R-:W5:Y:S01]  /*01b0*/  LDG.E.EL R21, desc[UR4][R12.64] ;  /* 0x000000040c157981 */ /* 0x000f62000c2e1900 */
[----:B------:R-:W-:Y:S02]  /*01c0*/  IMAD.WIDE R24, R3, 0x4, R4 ;  /* 0x0000000403187825 */ /* 0x000fe400078e0204 */
[----:B------:R-:W1:Y:S04]  /*01d0*/  LDC.64 R4, c[0x0][0x238] ;  /* 0x00008e00ff047b82 */ /* 0x000e680000000a00 */
[----:B------:R-:W5:Y:S01]  /*01e0*/  LDG.E.EL R24, desc[UR4][R24.64] ;  /* 0x0000000418187981 */ /* 0x000f62000c2e1900 */
[----:B--2---:R-:W-:-:S05]  /*01f0*/  IMAD.WIDE R10, R9, 0x4, R28 ;  /* 0x00000004090a7825 */ /* 0x004fca00078e021c */
[----:B------:R4:W2:Y:S01]  /*0200*/  LDG.E.EL R19, desc[UR4][R10.64] ;  /* 0x000000040a137981 */ /* 0x0008a2000c2e1900 */
[----:B---3--:R-:W-:-:S05]  /*0210*/  IMAD.WIDE R6, R0, 0x4, R6 ;  /* 0x0000000400067825 */ /* 0x008fca00078e0206 */
[----:B------:R-:W2:Y:S01]  /*0220*/  LDG.E.128 R12, desc[UR4][R6.64] ;  /* 0x00000004060c7981 */ /* 0x000ea2000c1e1d00 */
[----:B----4-:R-:W-:-:S05]  /*0230*/  IMAD.WIDE R10, R9, 0x4, R26 ;  /* 0x00000004090a7825 */ /* 0x010fca00078e021a */
[----:B------:R-:W3:Y:S01]  /*0240*/  LDG.E.EL R18, desc[UR4][R10.64] ;  /* 0x000000040a127981 */ /* 0x000ee2000c2e1900 */
[----:B-----5:R-:W-:-:S04]  /*0250*/  IMAD.WIDE R16, R9, 0x4, R22 ;  /* 0x0000000409107825 */ /* 0x020fc800078e0216 */
[----:B01----:R-:W-:Y:S02]  /*0260*/  IMAD.WIDE R8, R9, 0x4, R4 ;  /* 0x0000000409087825 */ /* 0x003fe400078e0204 */
[----:B------:R-:W4:Y:S02]  /*0270*/  LDG.E.EL R17, desc[UR4][R16.64] ;  /* 0x0000000410117981 */ /* 0x000f24000c2e1900 */
[C---:B------:R-:W-:Y:S02]  /*0280*/  IMAD.WIDE R28, R3.reuse, 0x4, R28 ;  /* 0x00000004031c7825 */ /* 0x040fe400078e021c */
[----:B------:R-:W4:Y:S02]  /*0290*/  LDG.E.EL R20, desc[UR4][R8.64] ;  /* 0x0000000408147981 */ /* 0x000f24000c2e1900 */
[C---:B------:R-:W-:Y:S02]  /*02a0*/  IMAD.WIDE R26, R3.reuse, 0x4, R26 ;  /* 0x00000004031a7825 */ /* 0x040fe400078e021a */
[----:B------:R0:W5:Y:S04]  /*02b0*/  LDG.E.EL R16, desc[UR4][R28.64] ;  /* 0x000000041c107981 */ /* 0x000168000c2e1900 */
[----:B------:R-:W5:Y:S01]  /*02c0*/  LDG.E.128 R8, desc[UR4][R6.64+0x800] ;  /* 0x0008000406087981 */ /* 0x000f62000c1e1d00 */
[----:B------:R-:W-:-:S03]  /*02d0*/  IMAD.WIDE R4, R3, 0x4, R4 ;  /* 0x0000000403047825 */ /* 0x000fc600078e0204 */
[----:B------:R-:W4:Y:S01]  /*02e0*/  LDG.E.EL R2, desc[UR4][R26.64] ;  /* 0x000000041a027981 */ /* 0x000f22000c2e1900 */
[----:B------:R-:W-:-:S03]  /*02f0*/  IMAD.WIDE R22, R3, 0x4, R22 ;  /* 0x0000000403167825 */ /* 0x000fc600078e0216 */
[----:B------:R-:W4:Y:S04]  /*0300*/  LDG.E.EL R4, desc[UR4][R4.64] ;  /* 0x0000000404047981 */ /* 0x000f28000c2e1900 */
[----:B------:R1:W4:Y:S01]  /*0310*/  LDG.E.EL R3, desc[UR4][R22.64] ;  /* 0x0000000416037981 */ /* 0x000322000c2e1900 */
[----:B------:R-:W-:-:S04]  /*0320*/  FADD R21, R21, 9.9999997473787516356e-06 ;  /* 0x3727c5ac15157421 */ /* 0x000fc80000000000 */
[----:B------:R-:W1:Y:S01]  /*0330*/  MUFU.SQRT R25, R21 ;  /* 0x0000001500197308 */ /* 0x000e620000002000 */
[----:B------:R-:W-:-:S07]  /*0340*/  FADD R24, R24, 9.9999997473787516356e-06 ;  /* 0x3727c5ac18187421 */ /* 0x000fce0000000000 */
[----:B0-----:R-:W0:Y:S01]  /*0350*/  MUFU.SQRT R28, R24 ;  /* 0x00000018001c7308 */ /* 0x001e220000002000 */
[C---:B-1----:R-:W-:Y:S02]  /*0360*/  FSETP.GT.AND P0, PT, R25.reuse, 8.50705917302346158658e+37, PT ;  /* 0x7e8000001900780b */ /* 0x042fe40003f04000 */
[----:B------:R-:W-:Y:S02]  /*0370*/  FSETP.GEU.AND P2, PT, R25, 1.175494350822287508e-38, PT ;  /* 0x008000001900780b */ /* 0x000fe40003f4e000 */
[C---:B0-----:R-:W-:Y:S02]  /*0380*/  FSETP.GT.AND P1, PT, R28.reuse, 8.50705917302346158658e+37, PT ;  /* 0x7e8000001c00780b */ /* 0x041fe40003f24000 */
[----:B------:R-:W-:-:S07]  /*0390*/  FSETP.GEU.AND P3, PT, R28, 1.175494350822287508e-38, PT ;  /* 0x008000001c00780b */ /* 0x000fce0003f6e000 */
[----:B------:R-:W-:Y:S01]  /*03a0*/  @P0 FMUL R25, R25, 0.25 ;  /* 0x3e80000019190820 */ /* 0x000fe20000400000 */
[----:B------:R-:W-:-:S03]  /*03b0*/  HFMA2.MMA R24, -RZ, RZ, 1.625, 0 ;  /* 0x3e800000ff187435 */ /* 0x000fc600000001ff */
[----:B------:R-:W-:Y:S01]  /*03c0*/  @!P2 FMUL R25, R25, 16777216 ;  /* 0x4b8000001919a820 */ /* 0x000fe20000400000 */
[----:B------:R-:W-:-:S04]  /*03d0*/  @P1 FMUL R28, R28, 0.25 ;  /* 0x3e8000001c1c1820 */ /* 0x000fc80000400000 */
[----:B------:R-:W-:Y:S01]  /*03e0*/  @!P3 FMUL R28, R28, 16777216 ;  /* 0x4b8000001c1cb820 */ /* 0x000fe20000400000 */
[----:B------:R-:W0:Y:S01]  /*03f0*/  MUFU.RCP R25, R25 ;  /* 0x0000001900197308 */ /* 0x000e220000001000 */
[----:B------:R-:W-:-:S07]  /*0400*/  FSEL R22, R24, 1, P0 ;  /* 0x3f80000018167808 */ /* 0x000fce0000000000 */
[----:B------:R1:W5:Y:S01]  /*0410*/  MUFU.RCP R5, R28 ;  /* 0x0000001c00057308 */ /* 0x0003620000001000 */
[----:B------:R-:W-:Y:S01]  /*0420*/  FSEL R24, R24, 1, P1 ;  /* 0x3f80000018187808 */ /* 0x000fe20000800000 */
[----:B------:R-:W-:Y:S01]  /*0430*/  @!P2 FMUL R22, R22, 16777216 ;  /* 0x4b8000001616a820 */ /* 0x000fe20000400000 */
[--C-:B--2---:R-:W-:Y:S01]  /*0440*/  FADD R13, R13, R19.reuse ;  /* 0x000000130d0d7221 */ /* 0x104fe20000000000 */
[--C-:B------:R-:W-:Y:S01]  /*0450*/  FADD R12, R12, R19.reuse ;  /* 0x000000130c0c7221 */ /* 0x100fe20000000000 */
[--C-:B------:R-:W-:Y:S01]  /*0460*/  FADD R14, R14, R19.reuse ;  /* 0x000000130e0e7221 */ /* 0x100fe20000000000 */
[----:B------:R-:W-:Y:S01]  /*0470*/  @!P3 FMUL R24, R24, 16777216 ;  /* 0x4b8000001818b820 */ /* 0x000fe20000400000 */
[----:B------:R-:W-:Y:S01]  /*0480*/  FADD R15, R15, R19 ;  /* 0x000000130f0f7221 */ /* 0x000fe20000000000 */
[----:B0-----:R-:W-:Y:S01]  /*0490*/  FMUL R21, R25, R22 ;  /* 0x0000001619157220 */ /* 0x001fe20000400000 */
[C---:B---3--:R-:W-:Y:S01]  /*04a0*/  FADD R22, -R18.reuse, R12 ;  /* 0x0000000c12167221 */ /* 0x048fe20000000100 */
[C---:B------:R-:W-:Y:S01]  /*04b0*/  FADD R26, -R18.reuse, R14 ;  /* 0x0000000e121a7221 */ /* 0x040fe20000000100 */
[C---:B-1----:R-:W-:Y:S01]  /*04c0*/  FADD R28, -R18.reuse, R15 ;  /* 0x0000000f121c7221 */ /* 0x042fe20000000100 */
[----:B-----5:R-:W-:Y:S01]  /*04d0*/  FMUL R5, R5, R24 ;  /* 0x0000001805057220 */ /* 0x020fe20000400000 */
[----:B------:R-:W-:-:S02]  /*04e0*/  FADD R24, -R18, R13 ;  /* 0x0000000d12187221 */ /* 0x000fc40000000100 */
[----:B------:R-:W0:Y:S01]  /*04f0*/  LDC.64 R18, c[0x0][0x240] ;  /* 0x00009000ff127b82 */ /* 0x000e220000000a00 */
[C---:B------:R-:W-:Y:S01]  /*0500*/  FMUL R27, R21.reuse, R22 ;  /* 0x00000016151b7220 */ /* 0x040fe20000400000 */
[C---:B------:R-:W-:Y:S01]  /*0510*/  FMUL R24, R21.reuse, R24 ;  /* 0x0000001815187220 */ /* 0x040fe20000400000 */
[C---:B------:R-:W-:Y:S01]  /*0520*/  FMUL R23, R21.reuse, R26 ;  /* 0x0000001a15177220 */ /* 0x040fe20000400000 */
[----:B------:R-:W-:Y:S01]  /*0530*/  FMUL R25, R21, R28 ;  /* 0x0000001c15197220 */ /* 0x000fe20000400000 */
[--C-:B------:R-:W-:Y:S01]  /*0540*/  FADD R9, R9, R16.reuse ;  /* 0x0000001009097221 */ /* 0x100fe20000000000 */
[--C-:B------:R-:W-:Y:S01]  /*0550*/  FADD R8, R8, R16.reuse ;  /* 0x0000001008087221 */ /* 0x100fe20000000000 */
[--C-:B------:R-:W-:Y:S01]  /*0560*/  FADD R10, R10, R16.reuse ;  /* 0x000000100a0a7221 */ /* 0x100fe20000000000 */
[----:B------:R-:W-:Y:S01]  /*0570*/  FADD R11, R11, R16 ;  /* 0x000000100b0b7221 */ /* 0x000fe20000000000 */
[C-C-:B----4-:R-:W-:Y:S01]  /*0580*/  FFMA R22, R17.reuse, R24, R20.reuse ;  /* 0x0000001811167223 */ /* 0x150fe20000000014 */
[C-C-:B------:R-:W-:Y:S01]  /*0590*/  FFMA R21, R17.reuse, R27, R20.reuse ;  /* 0x0000001b11157223 */ /* 0x140fe20000000014 */
[C-C-:B------:R-:W-:Y:S01]  /*05a0*/  FFMA R23, R17.reuse, R23, R20.reuse ;  /* 0x0000001711177223 */ /* 0x140fe20000000014 */
[----:B------:R-:W-:Y:S01]  /*05b0*/  FFMA R17, R17, R25, R20 ;  /* 0x0000001911117223 */ /* 0x000fe20000000014 */
[C---:B------:R-:W-:Y:S01]  /*05c0*/  FADD R20, -R2.reuse, R9 ;  /* 0x0000000902147221 */ /* 0x040fe20000000100 */
[C---:B------:R-:W-:Y:S01]  /*05d0*/  FADD R16, -R2.reuse, R8 ;  /* 0x0000000802107221 */ /* 0x040fe20000000100 */
[C---:B------:R-:W-:Y:S01]  /*05e0*/  FADD R24, -R2.reuse, R10 ;  /* 0x0000000a02187221 */ /* 0x040fe20000000100 */
[----:B------:R-:W-:Y:S01]  /*05f0*/  FADD R2, -R2, R11 ;  /* 0x0000000b02027221 */ /* 0x000fe20000000100 */
[C---:B------:R-:W-:Y:S01]  /*0600*/  FMUL R20, R5.reuse, R20 ;  /* 0x0000001405147220 */ /* 0x040fe20000400000 */
[C---:B------:R-:W-:Y:S01]  /*0610*/  FMUL R29, R5.reuse, R16 ;  /* 0x00000010051d7220 */ /* 0x040fe20000400000 */
[C---:B------:R-:W-:Y:S01]  /*0620*/  FMUL R27, R5.reuse, R24 ;  /* 0x00000018051b7220 */ /* 0x040fe20000400000 */
[----:B------:R-:W-:Y:S01]  /*0630*/  FMUL R25, R5, R2 ;  /* 0x0000000205197220 */ /* 0x000fe20000400000 */
[C-C-:B------:R-:W-:Y:S01]  /*0640*/  FFMA R5, R3.reuse, R20, R4.reuse ;  /* 0x0000001403057223 */ /* 0x140fe20000000004 */
[C-C-:B------:R-:W-:Y:S01]  /*0650*/  FFMA R20, R3.reuse, R29, R4.reuse ;  /* 0x0000001d03147223 */ /* 0x140fe20000000004 */
[C-C-:B------:R-:W-:Y:S01]  /*0660*/  FFMA R24, R3.reuse, R27, R4.reuse ;  /* 0x0000001b03187223 */ /* 0x140fe20000000004 */
[----:B------:R-:W-:Y:S01]  /*0670*/  FFMA R25, R3, R25, R4 ;  /* 0x0000001903197223 */ /* 0x000fe20000000004 */
[----:B------:R-:W-:Y:S01]  /*0680*/  FSETP.GEU.AND P6, PT, R17, RZ, PT ;  /* 0x000000ff1100720b */ /* 0x000fe20003fce000 */
[----:B0-----:R-:W-:Y:S01]  /*0690*/  IMAD.WIDE R2, R0, 0x4, R18 ;  /* 0x0000000400027825 */ /* 0x001fe200078e0212 */
[----:B------:R-:W-:-:S02]  /*06a0*/  FSETP.GEU.AND P0, PT, R23, RZ, PT ;  /* 0x000000ff1700720b */ /* 0x000fc40003f0e000 */
[----:B------:R-:W-:Y:S02]  /*06b0*/  FSETP.GEU.AND P1, PT, R22, RZ, PT ;  /* 0x000000ff1600720b */ /* 0x000fe40003f2e000 */
[----:B------:R-:W-:Y:S02]  /*06c0*/  FSETP.GEU.AND P2, PT, R21, RZ, PT ;  /* 0x000000ff1500720b */ /* 0x000fe40003f4e000 */
[----:B------:R-:W-:Y:S02]  /*06d0*/  SEL R19, R17, RZ, P6 ;  /* 0x000000ff11137207 */ /* 0x000fe40003000000 */
[----:B------:R-:W-:Y:S02]  /*06e0*/  FSETP.GEU.AND P3, PT, R25, RZ, PT ;  /* 0x000000ff1900720b */ /* 0x000fe40003f6e000 */
[----:B------:R-:W-:Y:S02]  /*06f0*/  FSETP.GEU.AND P4, PT, R24, RZ, PT ;  /* 0x000000ff1800720b */ /* 0x000fe40003f8e000 */
[----:B------:R-:W-:-:S02]  /*0700*/  FSETP.GEU.AND P5, PT, R5, RZ, PT ;  /* 0x000000ff0500720b */ /* 0x000fc40003fae000 */
[----:B------:R-:W-:Y:S02]  /*0710*/  FSETP.GEU.AND P6, PT, R20, RZ, PT ;  /* 0x000000ff1400720b */ /* 0x000fe40003fce000 */
[----:B------:R-:W-:Y:S02]  /*0720*/  SEL R18, R23, RZ, P0 ;  /* 0x000000ff17127207 */ /* 0x000fe40000000000 */
[----:B------:R-:W-:Y:S02]  /*0730*/  SEL R17, R22, RZ, P1 ;  /* 0x000000ff16117207 */ /* 0x000fe40000800000 */
[----:B------:R-:W-:Y:S02]  /*0740*/  SEL R16, R21, RZ, P2 ;  /* 0x000000ff15107207 */ /* 0x000fe40001000000 */
[----:B------:R-:W-:Y:S02]  /*0750*/  SEL R23, R25, RZ, P3 ;  /* 0x000000ff19177207 */ /* 0x000fe40001800000 */
[----:B------:R-:W-:-:S02]  /*0760*/  SEL R22, R24, RZ, P4 ;  /* 0x000000ff18167207 */ /* 0x000fc40002000000 */
[----:B------:R-:W-:Y:S02]  /*0770*/  SEL R21, R5, RZ, P5 ;  /* 0x000000ff05157207 */ /* 0x000fe40002800000 */
[----:B------:R-:W-:Y:S01]  /*0780*/  SEL R20, R20, RZ, P6 ;  /* 0x000000ff14147207 */ /* 0x000fe20003000000 */
[----:B------:R-:W-:Y:S04]  /*0790*/  STG.E.128 desc[UR4][R6.64], R12 ;  /* 0x0000000c06007986 */ /* 0x000fe8000c101d04 */
[----:B------:R-:W-:Y:S04]  /*07a0*/  STG.E.128 desc[UR4][R6.64+0x800], R8 ;  /* 0x0008000806007986 */ /* 0x000fe8000c101d04 */
[----:B------:R-:W-:Y:S04]  /*07b0*/  STG.E.128 desc[UR4][R2.64], R16 ;  /* 0x0000001002007986 */ /* 0x000fe8000c101d04 */
[----:B------:R-:W-:Y:S01]  /*07c0*/  STG.E.128 desc[UR4][R2.64+0x800], R20 ;  /* 0x0008001402007986 */ /* 0x000fe2000c101d04 */
[----:B------:R-:W-:Y:S05]  /*07d0*/  EXIT ;  /* 0x000000000000794d */ /* 0x000fea0003800000 */
.L_x_0:
[----:B------:R-:W-:-:S00]  /*07e0*/  BRA `(.L_x_0) ;  /* 0xfffffffc00fc7947 */ /* 0x000fc0000383ffff */
[----:B------:R-:W-:-:S00]  /*07f0*/  NOP ;  /* 0x0000000000007918 */ /* 0x000fc00000000000 */
        /* <DEDUP_REMOVED lines=8> */
.L_x_1:


//--------------------- .nv.global.init           --------------------------
	.section	.nv.global.init,"aw",@progbits
.nv.global.init:
	.type		_$_str,@object
	.size		_$_str,(_$_str_$_2 - _$_str)
_$_str:
        /*0000*/ 	.byte	0x5f, 0x5f, 0x43, 0x55, 0x44, 0x41, 0x5f, 0x46, 0x54, 0x5a, 0x00
	.type		_$_str_$_2,@object
	.size		_$_str_$_2,(.L_1 - _$_str_$_2)
_$_str_$_2:
        /*000b*/ 	.byte	0x5f, 0x5f, 0x43, 0x55, 0x44, 0x41, 0x5f, 0x50, 0x52, 0x45, 0x43, 0x5f, 0x53, 0x51, 0x52, 0x54
        /*001b*/ 	.byte	0x00
.L_1:


//--------------------- .nv.constant0.triton_poi_fused__native_batch_norm_legit_no_training_convolution_relu_17 --------------------------
	.section	.nv.constant0.triton_poi_fused__native_batch_norm_legit_no_training_convolution_relu_17,"a",@progbits
	.sectionflags	@""
	.align	4
.nv.constant0.triton_poi_fused__native_batch_norm_legit_no_training_convolution_relu_17:
	.zero		588
